	.headerflags	@"EF_CUDA_TEXMODE_UNIFIED EF_CUDA_64BIT_ADDRESS EF_CUDA_ACCELERATORS EF_CUDA_SM90 EF_CUDA_VIRTUAL_SM(EF_CUDA_SM90)"
	.elftype	@"ET_EXEC"


//--------------------- .nv.info                  --------------------------
	.section	.nv.info,"",@"SHT_CUDA_INFO"
	.align	4


	//----- nvinfo : EIATTR_REGCOUNT
	.align		4
        /*0000*/ 	.byte	0x04, 0x2f
        /*0002*/ 	.short	(.L_1 - .L_0)
	.align		4
.L_0:
        /*0004*/ 	.word	index@(triton_poi_fused_mul_1)
        /*0008*/ 	.word	0x0000000a


	//----- nvinfo : EIATTR_MIN_STACK_SIZE
	.align		4
.L_1:
        /*000c*/ 	.byte	0x04, 0x12
        /*000e*/ 	.short	(.L_3 - .L_2)
	.align		4
.L_2:
        /*0010*/ 	.word	index@(triton_poi_fused_mul_1)
        /*0014*/ 	.word	0x00000000


	//----- nvinfo : EIATTR_FRAME_SIZE
	.align		4
.L_3:
        /*0018*/ 	.byte	0x04, 0x11
        /*001a*/ 	.short	(.L_5 - .L_4)
	.align		4
.L_4:
        /*001c*/ 	.word	index@(triton_poi_fused_mul_1)
        /*0020*/ 	.word	0x00000000


	//----- nvinfo : EIATTR_MIN_STACK_SIZE
	.align		4
.L_5:
        /*0024*/ 	.byte	0x04, 0x12
        /*0026*/ 	.short	(.L_7 - .L_6)
	.align		4
.L_6:
        /*0028*/ 	.word	index@(triton_poi_fused_mul_1)
        /*002c*/ 	.word	0x00000000
.L_7:


//--------------------- .nv.info.triton_poi_fused_mul_1 --------------------------
	.section	.nv.info.triton_poi_fused_mul_1,"",@"SHT_CUDA_INFO"
	.sectionflags	@""
	.align	4


	//----- nvinfo : EIATTR_CUDA_API_VERSION
	.align		4
        /*0000*/ 	.byte	0x04, 0x37
        /*0002*/ 	.short	(.L_9 - .L_8)
.L_8:
        /*0004*/ 	.word	0x0000007c


	//----- nvinfo : EIATTR_KPARAM_INFO
	.align		4
.L_9:
        /*0008*/ 	.byte	0x04, 0x17
        /*000a*/ 	.short	(.L_11 - .L_10)
.L_10:
        /*000c*/ 	.word	0x00000000
        /*0010*/ 	.short	0x0002
        /*0012*/ 	.short	0x0010
        /*0014*/ 	.byte	0x00, 0xf0, 0x11, 0x00


	//----- nvinfo : EIATTR_KPARAM_INFO
	.align		4
.L_11:
        /*0018*/ 	.byte	0x04, 0x17
        /*001a*/ 	.short	(.L_13 - .L_12)
.L_12:
        /*001c*/ 	.word	0x00000000
        /*0020*/ 	.short	0x0001
        /*0022*/ 	.short	0x0008
        /*0024*/ 	.byte	0x00, 0xf4, 0x21, 0x00


	//----- nvinfo : EIATTR_KPARAM_INFO
	.align		4
.L_13:
        /*0028*/ 	.byte	0x04, 0x17
        /*002a*/ 	.short	(.L_15 - .L_14)
.L_14:
        /*002c*/ 	.word	0x00000000
        /*0030*/ 	.short	0x0000
        /*0032*/ 	.short	0x0000
        /*0034*/ 	.byte	0x00, 0xf4, 0x21, 0x00


	//----- nvinfo : EIATTR_SPARSE_MMA_MASK
	.align		4
.L_15:
        /*0038*/ 	.byte	0x03, 0x50
        /*003a*/ 	.short	0x0000


	//----- nvinfo : EIATTR_MAXREG_COUNT
	.align		4
        /*003c*/ 	.byte	0x03, 0x1b
        /*003e*/ 	.short	0x00ff


	//----- nvinfo : EIATTR_EXIT_INSTR_OFFSETS
	.align		4
        /*0040*/ 	.byte	0x04, 0x1c
        /*0042*/ 	.short	(.L_17 - .L_16)


	//   ....[0]....
.L_16:
        /*0044*/ 	.word	0x00000110


	//   ....[1]....
        /*0048*/ 	.word	0x00000130


	//----- nvinfo : EIATTR_REQNTID
	.align		4
.L_17:
        /*004c*/ 	.byte	0x04, 0x10
        /*004e*/ 	.short	(.L_19 - .L_18)
.L_18:
        /*0050*/ 	.word	0x00000020
        /*0054*/ 	.word	0x00000001
        /*0058*/ 	.word	0x00000001


	//----- nvinfo : EIATTR_CRS_STACK_SIZE
	.align		4
.L_19:
        /*005c*/ 	.byte	0x04, 0x1e
        /*005e*/ 	.short	(.L_21 - .L_20)
.L_20:
        /*0060*/ 	.word	0x00000000


	//----- nvinfo : EIATTR_CBANK_PARAM_SIZE
	.align		4
.L_21:
        /*0064*/ 	.byte	0x03, 0x19
        /*0066*/ 	.short	0x0014


	//----- nvinfo : EIATTR_PARAM_CBANK
	.align		4
        /*0068*/ 	.byte	0x04, 0x0a
        /*006a*/ 	.short	(.L_23 - .L_22)
	.align		4
.L_22:
        /*006c*/ 	.word	index@(.nv.constant0.triton_poi_fused_mul_1)
        /*0070*/ 	.short	0x0210
        /*0072*/ 	.short	0x0014


	//----- nvinfo : EIATTR_SW_WAR
	.align		4
.L_23:
        /*0074*/ 	.byte	0x04, 0x36
        /*0076*/ 	.short	(.L_25 - .L_24)
.L_24:
        /*0078*/ 	.word	0x00000008
.L_25:


//--------------------- .nv.callgraph             --------------------------
	.section	.nv.callgraph,"",@"SHT_CUDA_CALLGRAPH"
	.align	4
	.sectionentsize	8
	.align		4
        /*0000*/ 	.word	0x00000000
	.align		4
        /*0004*/ 	.word	0xffffffff
	.align		4
        /*0008*/ 	.word	0x00000000
	.align		4
        /*000c*/ 	.word	0xfffffffe
	.align		4
        /*0010*/ 	.word	0x00000000
	.align		4
        /*0014*/ 	.word	0xfffffffd
	.align		4
        /*0018*/ 	.word	0x00000000
	.align		4
        /*001c*/ 	.word	0xfffffffc


//--------------------- .text.triton_poi_fused_mul_1 --------------------------
	.section	.text.triton_poi_fused_mul_1,"ax",@progbits
	.align	128
        .global         triton_poi_fused_mul_1
        .type           triton_poi_fused_mul_1,@function
        .size           triton_poi_fused_mul_1,(.L_x_3 - triton_poi_fused_mul_1)
        .other          triton_poi_fused_mul_1,@"STO_CUDA_ENTRY STV_DEFAULT"
triton_poi_fused_mul_1:
.text.triton_poi_fused_mul_1:
[----:B------:R-:W0:Y:S02]  /*0000*/  LDC R1, c[0x0][0x28] ;  /* 0x00000a00ff017b82 */ /* 0x000e240000000800 */
[----:B------:R-:W1:Y:S01]  /*0010*/  S2R R0, SR_TID.X ;  /* 0x0000000000007919 */ /* 0x000e620000002100 */
[----:B------:R-:W2:Y:S01]  /*0020*/  LDC.64 R4, c[0x0][0x218] ;  /* 0x00008600ff047b82 */ /* 0x000ea20000000a00 */
[----:B------:R-:W-:Y:S01]  /*0030*/  ULDC.64 UR4, c[0x0][0x208] ;  /* 0x0000820000047ab9 */ /* 0x000fe20000000a00 */
[----:B------:R-:W-:Y:S01]  /*0040*/  BSSY B0, `(.L_x_0) ;  /* 0x000000c000007945 */ /* 0x000fe20003800000 */
[----:B------:R-:W3:Y:S01]  /*0050*/  S2R R7, SR_CTAID.X ;  /* 0x0000000000077919 */ /* 0x000ee20000002500 */
[----:B------:R-:W-:Y:S01]  /*0060*/  CS2R R2, SRZ ;  /* 0x0000000000027805 */ /* 0x000fe2000001ff00 */
[----:B-1----:R-:W-:-:S05]  /*0070*/  IMAD.SHL.U32 R0, R0, 0x2, RZ ;  /* 0x0000000200007824 */ /* 0x002fca00078e00ff */
[----:B------:R-:W-:-:S04]  /*0080*/  LOP3.LUT R0, R0, 0x3e, RZ, 0xc0, !PT ;  /* 0x0000003e00007812 */ /* 0x000fc800078ec0ff */
[----:B---3--:R-:W-:-:S04]  /*0090*/  LEA R7, R7, R0, 0x6 ;  /* 0x0000000007077211 */ /* 0x008fc800078e30ff */
[C---:B------:R-:W-:Y:S01]  /*00a0*/  ISETP.GE.AND P0, PT, R7.reuse, 0x40, PT ;  /* 0x000000400700780c */ /* 0x040fe20003f06270 */
[----:B--2---:R-:W-:-:S12]  /*00b0*/  IMAD.WIDE R4, R7, 0x4, R4 ;  /* 0x0000000407047825 */ /* 0x004fd800078e0204 */
[----:B------:R-:W-:Y:S05]  /*00c0*/  @P0 BRA `(.L_x_1) ;  /* 0x00000000000c0947 */ /* 0x000fea0003800000 */
[----:B------:R-:W1:Y:S02]  /*00d0*/  LDC.64 R2, c[0x0][0x210] ;  /* 0x00008400ff027b82 */ /* 0x000e640000000a00 */
[----:B-1----:R-:W-:-:S06]  /*00e0*/  IMAD.WIDE R2, R7, 0x4, R2 ;  /* 0x0000000407027825 */ /* 0x002fcc00078e0202 */
[----:B------:R-:W5:Y:S02]  /*00f0*/  LDG.E.64 R2, desc[UR4][R2.64] ;  /* 0x0000000402027981 */ /* 0x000f64000c1e1b00 */
.L_x_1:
[----:B------:R-:W-:Y:S05]  /*0100*/  BSYNC B0 ;  /* 0x0000000000007941 */ /* 0x000fea0003800000 */
.L_x_0:
[----:B------:R-:W-:Y:S05]  /*0110*/  @P0 EXIT ;  /* 0x000000000000094d */ /* 0x000fea0003800000 */
[----:B-----5:R-:W-:Y:S01]  /*0120*/  STG.E.64 desc[UR4][R4.64], R2 ;  /* 0x0000000204007986 */ /* 0x020fe2000c101b04 */
[----:B------:R-:W-:Y:S05]  /*0130*/  EXIT ;  /* 0x000000000000794d */ /* 0x000fea0003800000 */
.L_x_2:
[----:B------:R-:W-:-:S00]  /*0140*/  BRA `(.L_x_2) ;  /* 0xfffffffc00fc7947 */ /* 0x000fc0000383ffff */
[----:B------:R-:W-:-:S00]  /*0150*/  NOP ;  /* 0x0000000000007918 */ /* 0x000fc00000000000 */
        /* <DEDUP_REMOVED lines=10> */
.L_x_3:


//--------------------- .nv.constant0.triton_poi_fused_mul_1 --------------------------
	.section	.nv.constant0.triton_poi_fused_mul_1,"a",@progbits
	.sectionflags	@""
	.align	4
.nv.constant0.triton_poi_fused_mul_1:
	.zero		548
